	.headerflags	@"EF_CUDA_TEXMODE_UNIFIED EF_CUDA_64BIT_ADDRESS EF_CUDA_ACCELERATORS EF_CUDA_SM90 EF_CUDA_VIRTUAL_SM(EF_CUDA_SM90)"
	.elftype	@"ET_EXEC"


//--------------------- .nv.info                  --------------------------
	.section	.nv.info,"",@"SHT_CUDA_INFO"
	.align	4


	//----- nvinfo : EIATTR_REGCOUNT
	.align		4
        /*0000*/ 	.byte	0x04, 0x2f
        /*0002*/ 	.short	(.L_1 - .L_0)
	.align		4
.L_0:
        /*0004*/ 	.word	index@(triton_poi_fused_convolution_12)
        /*0008*/ 	.word	0x0000000c


	//----- nvinfo : EIATTR_MIN_STACK_SIZE
	.align		4
.L_1:
        /*000c*/ 	.byte	0x04, 0x12
        /*000e*/ 	.short	(.L_3 - .L_2)
	.align		4
.L_2:
        /*0010*/ 	.word	index@(triton_poi_fused_convolution_12)
        /*0014*/ 	.word	0x00000000


	//----- nvinfo : EIATTR_FRAME_SIZE
	.align		4
.L_3:
        /*0018*/ 	.byte	0x04, 0x11
        /*001a*/ 	.short	(.L_5 - .L_4)
	.align		4
.L_4:
        /*001c*/ 	.word	index@(triton_poi_fused_convolution_12)
        /*0020*/ 	.word	0x00000000


	//----- nvinfo : EIATTR_MIN_STACK_SIZE
	.align		4
.L_5:
        /*0024*/ 	.byte	0x04, 0x12
        /*0026*/ 	.short	(.L_7 - .L_6)
	.align		4
.L_6:
        /*0028*/ 	.word	index@(triton_poi_fused_convolution_12)
        /*002c*/ 	.word	0x00000000
.L_7:


//--------------------- .nv.info.triton_poi_fused_convolution_12 --------------------------
	.section	.nv.info.triton_poi_fused_convolution_12,"",@"SHT_CUDA_INFO"
	.sectionflags	@""
	.align	4


	//----- nvinfo : EIATTR_CUDA_API_VERSION
	.align		4
        /*0000*/ 	.byte	0x04, 0x37
        /*0002*/ 	.short	(.L_9 - .L_8)
.L_8:
        /*0004*/ 	.word	0x0000007c


	//----- nvinfo : EIATTR_KPARAM_INFO
	.align		4
.L_9:
        /*0008*/ 	.byte	0x04, 0x17
        /*000a*/ 	.short	(.L_11 - .L_10)
.L_10:
        /*000c*/ 	.word	0x00000000
        /*0010*/ 	.short	0x0002
        /*0012*/ 	.short	0x0010
        /*0014*/ 	.byte	0x00, 0xf0, 0x11, 0x00


	//----- nvinfo : EIATTR_KPARAM_INFO
	.align		4
.L_11:
        /*0018*/ 	.byte	0x04, 0x17
        /*001a*/ 	.short	(.L_13 - .L_12)
.L_12:
        /*001c*/ 	.word	0x00000000
        /*0020*/ 	.short	0x0001
        /*0022*/ 	.short	0x0008
        /*0024*/ 	.byte	0x00, 0xf4, 0x21, 0x00


	//----- nvinfo : EIATTR_KPARAM_INFO
	.align		4
.L_13:
        /*0028*/ 	.byte	0x04, 0x17
        /*002a*/ 	.short	(.L_15 - .L_14)
.L_14:
        /*002c*/ 	.word	0x00000000
        /*0030*/ 	.short	0x0000
        /*0032*/ 	.short	0x0000
        /*0034*/ 	.byte	0x00, 0xf4, 0x21, 0x00


	//----- nvinfo : EIATTR_SPARSE_MMA_MASK
	.align		4
.L_15:
        /*0038*/ 	.byte	0x03, 0x50
        /*003a*/ 	.short	0x0000


	//----- nvinfo : EIATTR_MAXREG_COUNT
	.align		4
        /*003c*/ 	.byte	0x03, 0x1b
        /*003e*/ 	.short	0x00ff


	//----- nvinfo : EIATTR_EXIT_INSTR_OFFSETS
	.align		4
        /*0040*/ 	.byte	0x04, 0x1c
        /*0042*/ 	.short	(.L_17 - .L_16)


	//   ....[0]....
.L_16:
        /*0044*/ 	.word	0x00000140


	//   ....[1]....
        /*0048*/ 	.word	0x00000160


	//----- nvinfo : EIATTR_REQNTID
	.align		4
.L_17:
        /*004c*/ 	.byte	0x04, 0x10
        /*004e*/ 	.short	(.L_19 - .L_18)
.L_18:
        /*0050*/ 	.word	0x00000020
        /*0054*/ 	.word	0x00000001
        /*0058*/ 	.word	0x00000001


	//----- nvinfo : EIATTR_CBANK_PARAM_SIZE
	.align		4
.L_19:
        /*005c*/ 	.byte	0x03, 0x19
        /*005e*/ 	.short	0x0014


	//----- nvinfo : EIATTR_PARAM_CBANK
	.align		4
        /*0060*/ 	.byte	0x04, 0x0a
        /*0062*/ 	.short	(.L_21 - .L_20)
	.align		4
.L_20:
        /*0064*/ 	.word	index@(.nv.constant0.triton_poi_fused_convolution_12)
        /*0068*/ 	.short	0x0210
        /*006a*/ 	.short	0x0014


	//----- nvinfo : EIATTR_SW_WAR
	.align		4
.L_21:
        /*006c*/ 	.byte	0x04, 0x36
        /*006e*/ 	.short	(.L_23 - .L_22)
.L_22:
        /*0070*/ 	.word	0x00000008
.L_23:


//--------------------- .nv.callgraph             --------------------------
	.section	.nv.callgraph,"",@"SHT_CUDA_CALLGRAPH"
	.align	4
	.sectionentsize	8
	.align		4
        /*0000*/ 	.word	0x00000000
	.align		4
        /*0004*/ 	.word	0xffffffff
	.align		4
        /*0008*/ 	.word	0x00000000
	.align		4
        /*000c*/ 	.word	0xfffffffe
	.align		4
        /*0010*/ 	.word	0x00000000
	.align		4
        /*0014*/ 	.word	0xfffffffd
	.align		4
        /*0018*/ 	.word	0x00000000
	.align		4
        /*001c*/ 	.word	0xfffffffc


//--------------------- .text.triton_poi_fused_convolution_12 --------------------------
	.section	.text.triton_poi_fused_convolution_12,"ax",@progbits
	.align	128
        .global         triton_poi_fused_convolution_12
        .type           triton_poi_fused_convolution_12,@function
        .size           triton_poi_fused_convolution_12,(.L_x_1 - triton_poi_fused_convolution_12)
        .other          triton_poi_fused_convolution_12,@"STO_CUDA_ENTRY STV_DEFAULT"
triton_poi_fused_convolution_12:
.text.triton_poi_fused_convolution_12:
[----:B------:R-:W0:Y:S02]  /*0000*/  LDC R1, c[0x0][0x28] ;  /* 0x00000a00ff017b82 */ /* 0x000e240000000800 */
[----:B------:R-:W1:Y:S01]  /*0010*/  S2R R0, SR_TID.X ;  /* 0x0000000000007919 */ /* 0x000e620000002100 */
[----:B------:R-:W2:Y:S01]  /*0020*/  LDC.64 R2, c[0x0][0x210] ;  /* 0x00008400ff027b82 */ /* 0x000ea20000000a00 */
[----:B------:R-:W-:Y:S01]  /*0030*/  ULDC.64 UR4, c[0x0][0x208] ;  /* 0x0000820000047ab9 */ /* 0x000fe20000000a00 */
[----:B------:R-:W3:Y:S06]  /*0040*/  S2R R7, SR_CTAID.X ;  /* 0x0000000000077919 */ /* 0x000eec0000002500 */
[----:B------:R-:W4:Y:S01]  /*0050*/  LDC.64 R4, c[0x0][0x218] ;  /* 0x00008600ff047b82 */ /* 0x000f220000000a00 */
[----:B-1----:R-:W-:-:S02]  /*0060*/  LOP3.LUT R0, R0, 0x1f, RZ, 0xc0, !PT ;  /* 0x0000001f00007812 */ /* 0x002fc400078ec0ff */
[----:B---3--:R-:W-:-:S03]  /*0070*/  SHF.R.S32.HI R6, RZ, 0x1a, R7 ;  /* 0x0000001aff067819 */ /* 0x008fc60000011407 */
[----:B------:R-:W-:Y:S01]  /*0080*/  IMAD R7, R7, 0x20, R0 ;  /* 0x0000002007077824 */ /* 0x000fe200078e0200 */
[----:B------:R-:W-:-:S03]  /*0090*/  SGXT R0, R6, 0x1 ;  /* 0x000000010600781a */ /* 0x000fc60000000200 */
[C---:B--2---:R-:W-:Y:S01]  /*00a0*/  IMAD.WIDE R2, R7.reuse, 0x4, R2 ;  /* 0x0000000407027825 */ /* 0x044fe200078e0202 */
[----:B------:R-:W-:Y:S02]  /*00b0*/  ISETP.GE.AND P0, PT, R7, 0x20, PT ;  /* 0x000000200700780c */ /* 0x000fe40003f06270 */
[----:B------:R-:W-:Y:S01]  /*00c0*/  LEA.HI R0, R0, R7, RZ, 0x3 ;  /* 0x0000000700007211 */ /* 0x000fe200078f18ff */
[----:B------:R-:W-:-:S03]  /*00d0*/  IMAD.MOV.U32 R7, RZ, RZ, RZ ;  /* 0x000000ffff077224 */ /* 0x000fc600078e00ff */
[----:B------:R-:W-:Y:S01]  /*00e0*/  SHF.R.S32.HI R9, RZ, 0x3, R0 ;  /* 0x00000003ff097819 */ /* 0x000fe20000011400 */
[----:B------:R-:W-:-:S04]  /*00f0*/  IMAD.MOV.U32 R0, RZ, RZ, RZ ;  /* 0x000000ffff007224 */ /* 0x000fc800078e00ff */
[----:B----4-:R-:W-:Y:S02]  /*0100*/  IMAD.WIDE R4, R9, 0x4, R4 ;  /* 0x0000000409047825 */ /* 0x010fe400078e0204 */
[----:B------:R-:W2:Y:S04]  /*0110*/  @!P0 LDG.E R0, desc[UR4][R2.64] ;  /* 0x0000000402008981 */ /* 0x000ea8000c1e1900 */
[----:B------:R-:W2:Y:S02]  /*0120*/  @!P0 LDG.E.EL R7, desc[UR4][R4.64] ;  /* 0x0000000404078981 */ /* 0x000ea4000c2e1900 */
[----:B--2---:R-:W-:Y:S01]  /*0130*/  FADD R7, R7, R0 ;  /* 0x0000000007077221 */ /* 0x004fe20000000000 */
[----:B------:R-:W-:Y:S06]  /*0140*/  @P0 EXIT ;  /* 0x000000000000094d */ /* 0x000fec0003800000 */
[----:B------:R-:W-:Y:S01]  /*0150*/  STG.E desc[UR4][R2.64], R7 ;  /* 0x0000000702007986 */ /* 0x000fe2000c101904 */
[----:B------:R-:W-:Y:S05]  /*0160*/  EXIT ;  /* 0x000000000000794d */ /* 0x000fea0003800000 */
.L_x_0:
[----:B------:R-:W-:-:S00]  /*0170*/  BRA `(.L_x_0) ;  /* 0xfffffffc00fc7947 */ /* 0x000fc0000383ffff */
[----:B------:R-:W-:-:S00]  /*0180*/  NOP ;  /* 0x0000000000007918 */ /* 0x000fc00000000000 */
[----:B------:R-:W-:-:S00]  /*0190*/  NOP ;  /* 0x0000000000007918 */ /* 0x000fc00000000000 */
[----:B------:R-:W-:-:S00]  /*01a0*/  NOP ;  /* 0x0000000000007918 */ /* 0x000fc00000000000 */
[----:B------:R-:W-:-:S00]  /*01b0*/  NOP ;  /* 0x0000000000007918 */ /* 0x000fc00000000000 */
[----:B------:R-:W-:-:S00]  /*01c0*/  NOP ;  /* 0x0000000000007918 */ /* 0x000fc00000000000 */
[----:B------:R-:W-:-:S00]  /*01d0*/  NOP ;  /* 0x0000000000007918 */ /* 0x000fc00000000000 */
[----:B------:R-:W-:-:S00]  /*01e0*/  NOP ;  /* 0x0000000000007918 */ /* 0x000fc00000000000 */
[----:B------:R-:W-:-:S00]  /*01f0*/  NOP ;  /* 0x0000000000007918 */ /* 0x000fc00000000000 */
.L_x_1:


//--------------------- .nv.constant0.triton_poi_fused_convolution_12 --------------------------
	.section	.nv.constant0.triton_poi_fused_convolution_12,"a",@progbits
	.sectionflags	@""
	.align	4
.nv.constant0.triton_poi_fused_convolution_12:
	.zero		548
